//
// Generated by NVIDIA NVVM Compiler
//
// Compiler Build ID: CL-36424714
// Cuda compilation tools, release 13.0, V13.0.88
// Based on NVVM 20.0.0
//

.version 9.0
.target sm_100
.address_size 64

	// .globl	_Z13callOperationPiS_iS_i
// _ZZ25callOperationSharedStaticPiS_iS_iE3s_a has been demoted
// _ZZ25callOperationSharedStaticPiS_iS_iE3s_x has been demoted
.extern .shared .align 16 .b8 arrays[];

.visible .entry _Z13callOperationPiS_iS_i(
	.param .u64 .ptr .align 1 _Z13callOperationPiS_iS_i_param_0,
	.param .u64 .ptr .align 1 _Z13callOperationPiS_iS_i_param_1,
	.param .u32 _Z13callOperationPiS_iS_i_param_2,
	.param .u64 .ptr .align 1 _Z13callOperationPiS_iS_i_param_3,
	.param .u32 _Z13callOperationPiS_iS_i_param_4
)
{
	.reg .pred 	%p<2>;
	.reg .b32 	%r<10>;
	.reg .b64 	%rd<11>;

	ld.param.u64 	%rd1, [_Z13callOperationPiS_iS_i_param_0];
	ld.param.u64 	%rd2, [_Z13callOperationPiS_iS_i_param_1];
	ld.param.u32 	%r2, [_Z13callOperationPiS_iS_i_param_2];
	ld.param.u64 	%rd3, [_Z13callOperationPiS_iS_i_param_3];
	ld.param.u32 	%r3, [_Z13callOperationPiS_iS_i_param_4];
	mov.u32 	%r4, %ntid.x;
	mov.u32 	%r5, %ctaid.x;
	mov.u32 	%r6, %tid.x;
	mad.lo.s32 	%r1, %r4, %r5, %r6;
	setp.ge.s32 	%p1, %r1, %r3;
	@%p1 bra 	$L__BB0_2;
	cvta.to.global.u64 	%rd4, %rd1;
	cvta.to.global.u64 	%rd5, %rd2;
	cvta.to.global.u64 	%rd6, %rd3;
	mul.wide.s32 	%rd7, %r1, 4;
	add.s64 	%rd8, %rd4, %rd7;
	ld.global.u32 	%r7, [%rd8];
	add.s64 	%rd9, %rd5, %rd7;
	ld.global.u32 	%r8, [%rd9];
	mad.lo.s32 	%r9, %r7, %r2, %r8;
	add.s64 	%rd10, %rd6, %rd7;
	st.global.u32 	[%rd10], %r9;
$L__BB0_2:
	ret;

}
	// .globl	_Z25callOperationSharedStaticPiS_iS_i
.visible .entry _Z25callOperationSharedStaticPiS_iS_i(
	.param .u64 .ptr .align 1 _Z25callOperationSharedStaticPiS_iS_i_param_0,
	.param .u64 .ptr .align 1 _Z25callOperationSharedStaticPiS_iS_i_param_1,
	.param .u32 _Z25callOperationSharedStaticPiS_iS_i_param_2,
	.param .u64 .ptr .align 1 _Z25callOperationSharedStaticPiS_iS_i_param_3,
	.param .u32 _Z25callOperationSharedStaticPiS_iS_i_param_4
)
{
	.reg .pred 	%p<2>;
	.reg .b32 	%r<13>;
	.reg .b64 	%rd<11>;
	// demoted variable
	.shared .align 4 .b8 _ZZ25callOperationSharedStaticPiS_iS_iE3s_a[20];
	// demoted variable
	.shared .align 4 .u32 _ZZ25callOperationSharedStaticPiS_iS_iE3s_x;
	ld.param.u64 	%rd1, [_Z25callOperationSharedStaticPiS_iS_i_param_0];
	ld.param.u64 	%rd2, [_Z25callOperationSharedStaticPiS_iS_i_param_1];
	ld.param.u32 	%r2, [_Z25callOperationSharedStaticPiS_iS_i_param_2];
	ld.param.u64 	%rd3, [_Z25callOperationSharedStaticPiS_iS_i_param_3];
	ld.param.u32 	%r3, [_Z25callOperationSharedStaticPiS_iS_i_param_4];
	mov.u32 	%r4, %ntid.x;
	mov.u32 	%r5, %ctaid.x;
	mov.u32 	%r6, %tid.x;
	mad.lo.s32 	%r1, %r4, %r5, %r6;
	setp.ge.s32 	%p1, %r1, %r3;
	@%p1 bra 	$L__BB1_2;
	cvta.to.global.u64 	%rd4, %rd1;
	cvta.to.global.u64 	%rd5, %rd2;
	cvta.to.global.u64 	%rd6, %rd3;
	st.shared.u32 	[_ZZ25callOperationSharedStaticPiS_iS_iE3s_x], %r2;
	mul.wide.s32 	%rd7, %r1, 4;
	add.s64 	%rd8, %rd4, %rd7;
	ld.global.u32 	%r7, [%rd8];
	shl.b32 	%r8, %r1, 2;
	mov.u32 	%r9, _ZZ25callOperationSharedStaticPiS_iS_iE3s_a;
	add.s32 	%r10, %r9, %r8;
	st.shared.u32 	[%r10], %r7;
	add.s64 	%rd9, %rd5, %rd7;
	ld.global.u32 	%r11, [%rd9];
	mad.lo.s32 	%r12, %r2, %r7, %r11;
	add.s64 	%rd10, %rd6, %rd7;
	st.global.u32 	[%rd10], %r12;
$L__BB1_2:
	ret;

}
	// .globl	_Z26callOperationSharedDynamicPiS_iS_i
.visible .entry _Z26callOperationSharedDynamicPiS_iS_i(
	.param .u64 .ptr .align 1 _Z26callOperationSharedDynamicPiS_iS_i_param_0,
	.param .u64 .ptr .align 1 _Z26callOperationSharedDynamicPiS_iS_i_param_1,
	.param .u32 _Z26callOperationSharedDynamicPiS_iS_i_param_2,
	.param .u64 .ptr .align 1 _Z26callOperationSharedDynamicPiS_iS_i_param_3,
	.param .u32 _Z26callOperationSharedDynamicPiS_iS_i_param_4
)
{
	.reg .pred 	%p<2>;
	.reg .b32 	%r<17>;
	.reg .b64 	%rd<11>;

	ld.param.u64 	%rd1, [_Z26callOperationSharedDynamicPiS_iS_i_param_0];
	ld.param.u64 	%rd2, [_Z26callOperationSharedDynamicPiS_iS_i_param_1];
	ld.param.u32 	%r2, [_Z26callOperationSharedDynamicPiS_iS_i_param_2];
	ld.param.u64 	%rd3, [_Z26callOperationSharedDynamicPiS_iS_i_param_3];
	ld.param.u32 	%r3, [_Z26callOperationSharedDynamicPiS_iS_i_param_4];
	mov.u32 	%r4, %ntid.x;
	mov.u32 	%r5, %ctaid.x;
	mov.u32 	%r6, %tid.x;
	mad.lo.s32 	%r1, %r4, %r5, %r6;
	setp.ge.s32 	%p1, %r1, %r3;
	@%p1 bra 	$L__BB2_2;
	cvta.to.global.u64 	%rd4, %rd1;
	cvta.to.global.u64 	%rd5, %rd2;
	cvta.to.global.u64 	%rd6, %rd3;
	mul.wide.s32 	%rd7, %r1, 4;
	add.s64 	%rd8, %rd4, %rd7;
	ld.global.u32 	%r7, [%rd8];
	shl.b32 	%r8, %r1, 2;
	mov.u32 	%r9, arrays;
	add.s32 	%r10, %r9, %r8;
	st.shared.u32 	[%r10], %r7;
	add.s64 	%rd9, %rd5, %rd7;
	ld.global.u32 	%r11, [%rd9];
	shl.b32 	%r12, %r3, 2;
	add.s32 	%r13, %r10, %r12;
	st.shared.u32 	[%r13], %r11;
	ld.shared.u32 	%r14, [%r10];
	mad.lo.s32 	%r15, %r14, %r2, %r11;
	add.s32 	%r16, %r13, %r12;
	st.shared.u32 	[%r16], %r15;
	add.s64 	%rd10, %rd6, %rd7;
	st.global.u32 	[%rd10], %r15;
$L__BB2_2:
	ret;

}


// ===== COMPILED SASS (sm_100) =====

	.target	sm_100

	.elftype	@"ET_EXEC"


//--------------------- .note.nv.tkinfo           --------------------------
	.section	.note.nv.tkinfo,"",@"SHT_NOTE"
	.sectionflags	@"SHF_NOTE_NV_TKINFO"
	.tkinfo
        /*0018*/ 	.word	0x00000002
        /*0030*/ 	.string	""
        /*0030*/ 	.string	"ptxas"
        /*0030*/ 	.string	"Cuda compilation tools, release 13.0, V13.0.88"
        /*0030*/ 	.string	"Build cuda_13.0.r13.0/compiler.36424714_0"
        /*0030*/ 	.string	"-arch sm_100 -m 64 "



//--------------------- .note.nv.cuinfo           --------------------------
	.section	.note.nv.cuinfo,"",@"SHT_NOTE"
	.sectionflags	@"SHF_NOTE_NV_CUINFO"
        /*0018*/ 	.short	0x0002
        /*001a*/ 	.short	0x0064
        /*001c*/ 	.short	0x0082
	.zero		2


//--------------------- .nv.info                  --------------------------
	.section	.nv.info,"",@"SHT_CUDA_INFO"
	.align	4


	//----- nvinfo : EIATTR_REGCOUNT
	.align		4
        /*0000*/ 	.byte	0x04, 0x2f
        /*0002*/ 	.short	(.L_1 - .L_0)
	.align		4
.L_0:
        /*0004*/ 	.word	index@(_Z13callOperationPiS_iS_i)
        /*0008*/ 	.word	0x0000000c


	//----- nvinfo : EIATTR_FRAME_SIZE
	.align		4
.L_1:
        /*000c*/ 	.byte	0x04, 0x11
        /*000e*/ 	.short	(.L_3 - .L_2)
	.align		4
.L_2:
        /*0010*/ 	.word	index@(_Z13callOperationPiS_iS_i)
        /*0014*/ 	.word	0x00000000


	//----- nvinfo : EIATTR_REGCOUNT
	.align		4
.L_3:
        /*0018*/ 	.byte	0x04, 0x2f
        /*001a*/ 	.short	(.L_5 - .L_4)
	.align		4
.L_4:
        /*001c*/ 	.word	index@(_Z25callOperationSharedStaticPiS_iS_i)
        /*0020*/ 	.word	0x0000000e


	//----- nvinfo : EIATTR_FRAME_SIZE
	.align		4
.L_5:
        /*0024*/ 	.byte	0x04, 0x11
        /*0026*/ 	.short	(.L_7 - .L_6)
	.align		4
.L_6:
        /*0028*/ 	.word	index@(_Z25callOperationSharedStaticPiS_iS_i)
        /*002c*/ 	.word	0x00000000


	//----- nvinfo : EIATTR_REGCOUNT
	.align		4
.L_7:
        /*0030*/ 	.byte	0x04, 0x2f
        /*0032*/ 	.short	(.L_9 - .L_8)
	.align		4
.L_8:
        /*0034*/ 	.word	index@(_Z26callOperationSharedDynamicPiS_iS_i)
        /*0038*/ 	.word	0x00000012


	//----- nvinfo : EIATTR_FRAME_SIZE
	.align		4
.L_9:
        /*003c*/ 	.byte	0x04, 0x11
        /*003e*/ 	.short	(.L_11 - .L_10)
	.align		4
.L_10:
        /*0040*/ 	.word	index@(_Z26callOperationSharedDynamicPiS_iS_i)
        /*0044*/ 	.word	0x00000000


	//----- nvinfo : EIATTR_MIN_STACK_SIZE
	.align		4
.L_11:
        /*0048*/ 	.byte	0x04, 0x12
        /*004a*/ 	.short	(.L_13 - .L_12)
	.align		4
.L_12:
        /*004c*/ 	.word	index@(_Z26callOperationSharedDynamicPiS_iS_i)
        /*0050*/ 	.word	0x00000000


	//----- nvinfo : EIATTR_MIN_STACK_SIZE
	.align		4
.L_13:
        /*0054*/ 	.byte	0x04, 0x12
        /*0056*/ 	.short	(.L_15 - .L_14)
	.align		4
.L_14:
        /*0058*/ 	.word	index@(_Z25callOperationSharedStaticPiS_iS_i)
        /*005c*/ 	.word	0x00000000


	//----- nvinfo : EIATTR_MIN_STACK_SIZE
	.align		4
.L_15:
        /*0060*/ 	.byte	0x04, 0x12
        /*0062*/ 	.short	(.L_17 - .L_16)
	.align		4
.L_16:
        /*0064*/ 	.word	index@(_Z13callOperationPiS_iS_i)
        /*0068*/ 	.word	0x00000000
.L_17:


//--------------------- .nv.compat                --------------------------
	.section	.nv.compat,"",@"SHT_CUDA_COMPAT_INFO"
	.align	4
        /*0000*/ 	.byte	0x02, 0x09, 0x00, 0x00, 0x02, 0x02, 0x01, 0x00, 0x02, 0x05, 0x05, 0x00, 0x03, 0x07, 0x01, 0x01
        /*0010*/ 	.byte	0x02, 0x03, 0x00, 0x00, 0x02, 0x06, 0x01, 0x00, 0x04, 0x0b, 0x08, 0x00, 0x09, 0x00, 0x00, 0x00
        /*0020*/ 	.byte	0x00, 0x00, 0x00, 0x00


//--------------------- .nv.info._Z26callOperationSharedDynamicPiS_iS_i --------------------------
	.section	.nv.info._Z26callOperationSharedDynamicPiS_iS_i,"",@"SHT_CUDA_INFO"
	.sectionflags	@""
	.align	4


	//----- nvinfo : EIATTR_CUDA_API_VERSION
	.align		4
        /*0000*/ 	.byte	0x04, 0x37
        /*0002*/ 	.short	(.L_19 - .L_18)
.L_18:
        /*0004*/ 	.word	0x00000082


	//----- nvinfo : EIATTR_KPARAM_INFO
	.align		4
.L_19:
        /*0008*/ 	.byte	0x04, 0x17
        /*000a*/ 	.short	(.L_21 - .L_20)
.L_20:
        /*000c*/ 	.word	0x00000000
        /*0010*/ 	.short	0x0004
        /*0012*/ 	.short	0x0020
        /*0014*/ 	.byte	0x00, 0xf0, 0x11, 0x00


	//----- nvinfo : EIATTR_KPARAM_INFO
	.align		4
.L_21:
        /*0018*/ 	.byte	0x04, 0x17
        /*001a*/ 	.short	(.L_23 - .L_22)
.L_22:
        /*001c*/ 	.word	0x00000000
        /*0020*/ 	.short	0x0003
        /*0022*/ 	.short	0x0018
        /*0024*/ 	.byte	0x00, 0xf5, 0x21, 0x00


	//----- nvinfo : EIATTR_KPARAM_INFO
	.align		4
.L_23:
        /*0028*/ 	.byte	0x04, 0x17
        /*002a*/ 	.short	(.L_25 - .L_24)
.L_24:
        /*002c*/ 	.word	0x00000000
        /*0030*/ 	.short	0x0002
        /*0032*/ 	.short	0x0010
        /*0034*/ 	.byte	0x00, 0xf0, 0x11, 0x00


	//----- nvinfo : EIATTR_KPARAM_INFO
	.align		4
.L_25:
        /*0038*/ 	.byte	0x04, 0x17
        /*003a*/ 	.short	(.L_27 - .L_26)
.L_26:
        /*003c*/ 	.word	0x00000000
        /*0040*/ 	.short	0x0001
        /*0042*/ 	.short	0x0008
        /*0044*/ 	.byte	0x00, 0xf5, 0x21, 0x00


	//----- nvinfo : EIATTR_KPARAM_INFO
	.align		4
.L_27:
        /*0048*/ 	.byte	0x04, 0x17
        /*004a*/ 	.short	(.L_29 - .L_28)
.L_28:
        /*004c*/ 	.word	0x00000000
        /*0050*/ 	.short	0x0000
        /*0052*/ 	.short	0x0000
        /*0054*/ 	.byte	0x00, 0xf5, 0x21, 0x00


	//----- nvinfo : EIATTR_SPARSE_MMA_MASK
	.align		4
.L_29:
        /*0058*/ 	.byte	0x03, 0x50
        /*005a*/ 	.short	0x0000


	//----- nvinfo : EIATTR_MAXREG_COUNT
	.align		4
        /*005c*/ 	.byte	0x03, 0x1b
        /*005e*/ 	.short	0x00ff


	//----- nvinfo : EIATTR_MERCURY_ISA_VERSION
	.align		4
        /*0060*/ 	.byte	0x03, 0x5f
        /*0062*/ 	.short	0x0101


	//----- nvinfo : EIATTR_VRC_CTA_INIT_COUNT
	.align		4
        /*0064*/ 	.byte	0x02, 0x4a
	.zero		1
	.zero		1


	//----- nvinfo : EIATTR_EXIT_INSTR_OFFSETS
	.align		4
        /*0068*/ 	.byte	0x04, 0x1c
        /*006a*/ 	.short	(.L_31 - .L_30)


	//   ....[0]....
.L_30:
        /*006c*/ 	.word	0x00000070


	//   ....[1]....
        /*0070*/ 	.word	0x000001e0


	//----- nvinfo : EIATTR_CBANK_PARAM_SIZE
	.align		4
.L_31:
        /*0074*/ 	.byte	0x03, 0x19
        /*0076*/ 	.short	0x0024


	//----- nvinfo : EIATTR_PARAM_CBANK
	.align		4
        /*0078*/ 	.byte	0x04, 0x0a
        /*007a*/ 	.short	(.L_33 - .L_32)
	.align		4
.L_32:
        /*007c*/ 	.word	index@(.nv.constant0._Z26callOperationSharedDynamicPiS_iS_i)
        /*0080*/ 	.short	0x0380
        /*0082*/ 	.short	0x0024


	//----- nvinfo : EIATTR_SW_WAR
	.align		4
.L_33:
        /*0084*/ 	.byte	0x04, 0x36
        /*0086*/ 	.short	(.L_35 - .L_34)
.L_34:
        /*0088*/ 	.word	0x00000008
.L_35:


//--------------------- .nv.info._Z25callOperationSharedStaticPiS_iS_i --------------------------
	.section	.nv.info._Z25callOperationSharedStaticPiS_iS_i,"",@"SHT_CUDA_INFO"
	.sectionflags	@""
	.align	4


	//----- nvinfo : EIATTR_CUDA_API_VERSION
	.align		4
        /*0000*/ 	.byte	0x04, 0x37
        /*0002*/ 	.short	(.L_37 - .L_36)
.L_36:
        /*0004*/ 	.word	0x00000082


	//----- nvinfo : EIATTR_KPARAM_INFO
	.align		4
.L_37:
        /*0008*/ 	.byte	0x04, 0x17
        /*000a*/ 	.short	(.L_39 - .L_38)
.L_38:
        /*000c*/ 	.word	0x00000000
        /*0010*/ 	.short	0x0004
        /*0012*/ 	.short	0x0020
        /*0014*/ 	.byte	0x00, 0xf0, 0x11, 0x00


	//----- nvinfo : EIATTR_KPARAM_INFO
	.align		4
.L_39:
        /*0018*/ 	.byte	0x04, 0x17
        /*001a*/ 	.short	(.L_41 - .L_40)
.L_40:
        /*001c*/ 	.word	0x00000000
        /*0020*/ 	.short	0x0003
        /*0022*/ 	.short	0x0018
        /*0024*/ 	.byte	0x00, 0xf5, 0x21, 0x00


	//----- nvinfo : EIATTR_KPARAM_INFO
	.align		4
.L_41:
        /*0028*/ 	.byte	0x04, 0x17
        /*002a*/ 	.short	(.L_43 - .L_42)
.L_42:
        /*002c*/ 	.word	0x00000000
        /*0030*/ 	.short	0x0002
        /*0032*/ 	.short	0x0010
        /*0034*/ 	.byte	0x00, 0xf0, 0x11, 0x00


	//----- nvinfo : EIATTR_KPARAM_INFO
	.align		4
.L_43:
        /*0038*/ 	.byte	0x04, 0x17
        /*003a*/ 	.short	(.L_45 - .L_44)
.L_44:
        /*003c*/ 	.word	0x00000000
        /*0040*/ 	.short	0x0001
        /*0042*/ 	.short	0x0008
        /*0044*/ 	.byte	0x00, 0xf5, 0x21, 0x00


	//----- nvinfo : EIATTR_KPARAM_INFO
	.align		4
.L_45:
        /*0048*/ 	.byte	0x04, 0x17
        /*004a*/ 	.short	(.L_47 - .L_46)
.L_46:
        /*004c*/ 	.word	0x00000000
        /*0050*/ 	.short	0x0000
        /*0052*/ 	.short	0x0000
        /*0054*/ 	.byte	0x00, 0xf5, 0x21, 0x00


	//----- nvinfo : EIATTR_SPARSE_MMA_MASK
	.align		4
.L_47:
        /*0058*/ 	.byte	0x03, 0x50
        /*005a*/ 	.short	0x0000


	//----- nvinfo : EIATTR_MAXREG_COUNT
	.align		4
        /*005c*/ 	.byte	0x03, 0x1b
        /*005e*/ 	.short	0x00ff


	//----- nvinfo : EIATTR_MERCURY_ISA_VERSION
	.align		4
        /*0060*/ 	.byte	0x03, 0x5f
        /*0062*/ 	.short	0x0101


	//----- nvinfo : EIATTR_VRC_CTA_INIT_COUNT
	.align		4
        /*0064*/ 	.byte	0x02, 0x4a
	.zero		1
	.zero		1


	//----- nvinfo : EIATTR_EXIT_INSTR_OFFSETS
	.align		4
        /*0068*/ 	.byte	0x04, 0x1c
        /*006a*/ 	.short	(.L_49 - .L_48)


	//   ....[0]....
.L_48:
        /*006c*/ 	.word	0x00000070


	//   ....[1]....
        /*0070*/ 	.word	0x000001a0


	//----- nvinfo : EIATTR_CBANK_PARAM_SIZE
	.align		4
.L_49:
        /*0074*/ 	.byte	0x03, 0x19
        /*0076*/ 	.short	0x0024


	//----- nvinfo : EIATTR_PARAM_CBANK
	.align		4
        /*0078*/ 	.byte	0x04, 0x0a
        /*007a*/ 	.short	(.L_51 - .L_50)
	.align		4
.L_50:
        /*007c*/ 	.word	index@(.nv.constant0._Z25callOperationSharedStaticPiS_iS_i)
        /*0080*/ 	.short	0x0380
        /*0082*/ 	.short	0x0024


	//----- nvinfo : EIATTR_SW_WAR
	.align		4
.L_51:
        /*0084*/ 	.byte	0x04, 0x36
        /*0086*/ 	.short	(.L_53 - .L_52)
.L_52:
        /*0088*/ 	.word	0x00000008
.L_53:


//--------------------- .nv.info._Z13callOperationPiS_iS_i --------------------------
	.section	.nv.info._Z13callOperationPiS_iS_i,"",@"SHT_CUDA_INFO"
	.sectionflags	@""
	.align	4


	//----- nvinfo : EIATTR_CUDA_API_VERSION
	.align		4
        /*0000*/ 	.byte	0x04, 0x37
        /*0002*/ 	.short	(.L_55 - .L_54)
.L_54:
        /*0004*/ 	.word	0x00000082


	//----- nvinfo : EIATTR_KPARAM_INFO
	.align		4
.L_55:
        /*0008*/ 	.byte	0x04, 0x17
        /*000a*/ 	.short	(.L_57 - .L_56)
.L_56:
        /*000c*/ 	.word	0x00000000
        /*0010*/ 	.short	0x0004
        /*0012*/ 	.short	0x0020
        /*0014*/ 	.byte	0x00, 0xf0, 0x11, 0x00


	//----- nvinfo : EIATTR_KPARAM_INFO
	.align		4
.L_57:
        /*0018*/ 	.byte	0x04, 0x17
        /*001a*/ 	.short	(.L_59 - .L_58)
.L_58:
        /*001c*/ 	.word	0x00000000
        /*0020*/ 	.short	0x0003
        /*0022*/ 	.short	0x0018
        /*0024*/ 	.byte	0x00, 0xf5, 0x21, 0x00


	//----- nvinfo : EIATTR_KPARAM_INFO
	.align		4
.L_59:
        /*0028*/ 	.byte	0x04, 0x17
        /*002a*/ 	.short	(.L_61 - .L_60)
.L_60:
        /*002c*/ 	.word	0x00000000
        /*0030*/ 	.short	0x0002
        /*0032*/ 	.short	0x0010
        /*0034*/ 	.byte	0x00, 0xf0, 0x11, 0x00


	//----- nvinfo : EIATTR_KPARAM_INFO
	.align		4
.L_61:
        /*0038*/ 	.byte	0x04, 0x17
        /*003a*/ 	.short	(.L_63 - .L_62)
.L_62:
        /*003c*/ 	.word	0x00000000
        /*0040*/ 	.short	0x0001
        /*0042*/ 	.short	0x0008
        /*0044*/ 	.byte	0x00, 0xf5, 0x21, 0x00


	//----- nvinfo : EIATTR_KPARAM_INFO
	.align		4
.L_63:
        /*0048*/ 	.byte	0x04, 0x17
        /*004a*/ 	.short	(.L_65 - .L_64)
.L_64:
        /*004c*/ 	.word	0x00000000
        /*0050*/ 	.short	0x0000
        /*0052*/ 	.short	0x0000
        /*0054*/ 	.byte	0x00, 0xf5, 0x21, 0x00


	//----- nvinfo : EIATTR_SPARSE_MMA_MASK
	.align		4
.L_65:
        /*0058*/ 	.byte	0x03, 0x50
        /*005a*/ 	.short	0x0000


	//----- nvinfo : EIATTR_MAXREG_COUNT
	.align		4
        /*005c*/ 	.byte	0x03, 0x1b
        /*005e*/ 	.short	0x00ff


	//----- nvinfo : EIATTR_MERCURY_ISA_VERSION
	.align		4
        /*0060*/ 	.byte	0x03, 0x5f
        /*0062*/ 	.short	0x0101


	//----- nvinfo : EIATTR_VRC_CTA_INIT_COUNT
	.align		4
        /*0064*/ 	.byte	0x02, 0x4a
	.zero		1
	.zero		1


	//----- nvinfo : EIATTR_EXIT_INSTR_OFFSETS
	.align		4
        /*0068*/ 	.byte	0x04, 0x1c
        /*006a*/ 	.short	(.L_67 - .L_66)


	//   ....[0]....
.L_66:
        /*006c*/ 	.word	0x00000070


	//   ....[1]....
        /*0070*/ 	.word	0x00000140


	//----- nvinfo : EIATTR_CBANK_PARAM_SIZE
	.align		4
.L_67:
        /*0074*/ 	.byte	0x03, 0x19
        /*0076*/ 	.short	0x0024


	//----- nvinfo : EIATTR_PARAM_CBANK
	.align		4
        /*0078*/ 	.byte	0x04, 0x0a
        /*007a*/ 	.short	(.L_69 - .L_68)
	.align		4
.L_68:
        /*007c*/ 	.word	index@(.nv.constant0._Z13callOperationPiS_iS_i)
        /*0080*/ 	.short	0x0380
        /*0082*/ 	.short	0x0024


	//----- nvinfo : EIATTR_SW_WAR
	.align		4
.L_69:
        /*0084*/ 	.byte	0x04, 0x36
        /*0086*/ 	.short	(.L_71 - .L_70)
.L_70:
        /*0088*/ 	.word	0x00000008
.L_71:


//--------------------- .nv.callgraph             --------------------------
	.section	.nv.callgraph,"",@"SHT_CUDA_CALLGRAPH"
	.align	4
	.sectionentsize	8
	.align		4
        /*0000*/ 	.word	0x00000000
	.align		4
        /*0004*/ 	.word	0xffffffff
	.align		4
        /*0008*/ 	.word	0x00000000
	.align		4
        /*000c*/ 	.word	0xfffffffe
	.align		4
        /*0010*/ 	.word	0x00000000
	.align		4
        /*0014*/ 	.word	0xfffffffd
	.align		4
        /*0018*/ 	.word	0x00000000
	.align		4
        /*001c*/ 	.word	0xfffffffc


//--------------------- .text._Z26callOperationSharedDynamicPiS_iS_i --------------------------
	.section	.text._Z26callOperationSharedDynamicPiS_iS_i,"ax",@progbits
	.align	128
        .global         _Z26callOperationSharedDynamicPiS_iS_i
        .type           _Z26callOperationSharedDynamicPiS_iS_i,@function
        .size           _Z26callOperationSharedDynamicPiS_iS_i,(.L_x_3 - _Z26callOperationSharedDynamicPiS_iS_i)
        .other          _Z26callOperationSharedDynamicPiS_iS_i,@"STO_CUDA_ENTRY STV_DEFAULT"
_Z26callOperationSharedDynamicPiS_iS_i:
.text._Z26callOperationSharedDynamicPiS_iS_i:
[----:B------:R-:W-:Y:S01]  /*0000*/  LDC R1, c[0x0][0x37c] ;  /* 0x0000df00ff017b82 */ /* 0x000fe20000000800 */
[----:B------:R-:W0:Y:S07]  /*0010*/  S2R R9, SR_CTAID.X ;  /* 0x0000000000097919 */ /* 0x000e2e0000002500 */
[----:B------:R-:W1:Y:S01]  /*0020*/  LDC R8, c[0x0][0x3a0] ;  /* 0x0000e800ff087b82 */ /* 0x000e620000000800 */
[----:B------:R-:W0:Y:S01]  /*0030*/  LDCU UR4, c[0x0][0x360] ;  /* 0x00006c00ff0477ac */ /* 0x000e220008000800 */
[----:B------:R-:W0:Y:S02]  /*0040*/  S2R R0, SR_TID.X ;  /* 0x0000000000007919 */ /* 0x000e240000002100 */
[----:B0-----:R-:W-:-:S05]  /*0050*/  IMAD R9, R9, UR4, R0 ;  /* 0x0000000409097c24 */ /* 0x001fca000f8e0200 */
[----:B-1----:R-:W-:-:S13]  /*0060*/  ISETP.GE.AND P0, PT, R9, R8, PT ;  /* 0x000000080900720c */ /* 0x002fda0003f06270 */
[----:B------:R-:W-:Y:S05]  /*0070*/  @P0 EXIT ;  /* 0x000000000000094d */ /* 0x000fea0003800000 */
[----:B------:R-:W0:Y:S01]  /*0080*/  LDC.64 R2, c[0x0][0x380] ;  /* 0x0000e000ff027b82 */ /* 0x000e220000000a00 */
[----:B------:R-:W1:Y:S07]  /*0090*/  LDCU.64 UR6, c[0x0][0x358] ;  /* 0x00006b00ff0677ac */ /* 0x000e6e0008000a00 */
[----:B------:R-:W2:Y:S08]  /*00a0*/  LDC.64 R4, c[0x0][0x388] ;  /* 0x0000e200ff047b82 */ /* 0x000eb00000000a00 */
[----:B------:R-:W3:Y:S01]  /*00b0*/  S2UR UR5, SR_CgaCtaId ;  /* 0x00000000000579c3 */ /* 0x000ee20000008800 */
[----:B0-----:R-:W-:Y:S01]  /*00c0*/  IMAD.WIDE R2, R9, 0x4, R2 ;  /* 0x0000000409027825 */ /* 0x001fe200078e0202 */
[----:B------:R-:W-:-:S06]  /*00d0*/  UMOV UR4, 0x400 ;  /* 0x0000040000047882 */ /* 0x000fcc0000000000 */
[----:B------:R-:W0:Y:S01]  /*00e0*/  LDC.64 R6, c[0x0][0x398] ;  /* 0x0000e600ff067b82 */ /* 0x000e220000000a00 */
[----:B-1----:R0:W4:Y:S01]  /*00f0*/  LDG.E R0, desc[UR6][R2.64] ;  /* 0x0000000602007981 */ /* 0x002122000c1e1900 */
[----:B--2---:R-:W-:-:S06]  /*0100*/  IMAD.WIDE R4, R9, 0x4, R4 ;  /* 0x0000000409047825 */ /* 0x004fcc00078e0204 */
[----:B------:R-:W2:Y:S01]  /*0110*/  LDG.E R4, desc[UR6][R4.64] ;  /* 0x0000000604047981 */ /* 0x000ea2000c1e1900 */
[----:B---3--:R-:W-:-:S06]  /*0120*/  ULEA UR4, UR5, UR4, 0x18 ;  /* 0x0000000405047291 */ /* 0x008fcc000f8ec0ff */
[----:B------:R-:W-:-:S04]  /*0130*/  LEA R11, R9, UR4, 0x2 ;  /* 0x00000004090b7c11 */ /* 0x000fc8000f8e10ff */
[C---:B------:R-:W-:Y:S01]  /*0140*/  LEA R13, R8.reuse, R11, 0x2 ;  /* 0x0000000b080d7211 */ /* 0x040fe200078e10ff */
[----:B------:R-:W1:Y:S01]  /*0150*/  LDCU UR4, c[0x0][0x390] ;  /* 0x00007200ff0477ac */ /* 0x000e620008000800 */
[----:B0-----:R-:W-:Y:S02]  /*0160*/  IMAD.WIDE R2, R9, 0x4, R6 ;  /* 0x0000000409027825 */ /* 0x001fe400078e0206 */
[----:B------:R-:W-:Y:S01]  /*0170*/  LEA R8, R8, R13, 0x2 ;  /* 0x0000000d08087211 */ /* 0x000fe200078e10ff */
[----:B----4-:R-:W-:Y:S04]  /*0180*/  STS [R11], R0 ;  /* 0x000000000b007388 */ /* 0x010fe80000000800 */
[----:B--2---:R-:W-:Y:S04]  /*0190*/  STS [R13], R4 ;  /* 0x000000040d007388 */ /* 0x004fe80000000800 */
[----:B------:R-:W1:Y:S02]  /*01a0*/  LDS R15, [R11] ;  /* 0x000000000b0f7984 */ /* 0x000e640000000800 */
[----:B-1----:R-:W-:-:S05]  /*01b0*/  IMAD R15, R15, UR4, R4 ;  /* 0x000000040f0f7c24 */ /* 0x002fca000f8e0204 */
[----:B------:R-:W-:Y:S04]  /*01c0*/  STS [R8], R15 ;  /* 0x0000000f08007388 */ /* 0x000fe80000000800 */
[----:B------:R-:W-:Y:S01]  /*01d0*/  STG.E desc[UR6][R2.64], R15 ;  /* 0x0000000f02007986 */ /* 0x000fe2000c101906 */
[----:B------:R-:W-:Y:S05]  /*01e0*/  EXIT ;  /* 0x000000000000794d */ /* 0x000fea0003800000 */
.L_x_0:
[----:B------:R-:W-:-:S00]  /*01f0*/  BRA `(.L_x_0) ;  /* 0xfffffffc00fc7947 */ /* 0x000fc0000383ffff */
[----:B------:R-:W-:-:S00]  /*0200*/  NOP ;  /* 0x0000000000007918 */ /* 0x000fc00000000000 */
[----:B------:R-:W-:-:S00]  /*0210*/  NOP ;  /* 0x0000000000007918 */ /* 0x000fc00000000000 */
[----:B------:R-:W-:-:S00]  /*0220*/  NOP ;  /* 0x0000000000007918 */ /* 0x000fc00000000000 */
[----:B------:R-:W-:-:S00]  /*0230*/  NOP ;  /* 0x0000000000007918 */ /* 0x000fc00000000000 */
[----:B------:R-:W-:-:S00]  /*0240*/  NOP ;  /* 0x0000000000007918 */ /* 0x000fc00000000000 */
[----:B------:R-:W-:-:S00]  /*0250*/  NOP ;  /* 0x0000000000007918 */ /* 0x000fc00000000000 */
[----:B------:R-:W-:-:S00]  /*0260*/  NOP ;  /* 0x0000000000007918 */ /* 0x000fc00000000000 */
[----:B------:R-:W-:-:S00]  /*0270*/  NOP ;  /* 0x0000000000007918 */ /* 0x000fc00000000000 */
.L_x_3:


//--------------------- .text._Z25callOperationSharedStaticPiS_iS_i --------------------------
	.section	.text._Z25callOperationSharedStaticPiS_iS_i,"ax",@progbits
	.align	128
        .global         _Z25callOperationSharedStaticPiS_iS_i
        .type           _Z25callOperationSharedStaticPiS_iS_i,@function
        .size           _Z25callOperationSharedStaticPiS_iS_i,(.L_x_4 - _Z25callOperationSharedStaticPiS_iS_i)
        .other          _Z25callOperationSharedStaticPiS_iS_i,@"STO_CUDA_ENTRY STV_DEFAULT"
_Z25callOperationSharedStaticPiS_iS_i:
.text._Z25callOperationSharedStaticPiS_iS_i:
[----:B------:R-:W-:Y:S01]  /*0000*/  LDC R1, c[0x0][0x37c] ;  /* 0x0000df00ff017b82 */ /* 0x000fe20000000800 */
[----:B------:R-:W0:Y:S01]  /*0010*/  S2R R9, SR_CTAID.X ;  /* 0x0000000000097919 */ /* 0x000e220000002500 */
[----:B------:R-:W0:Y:S01]  /*0020*/  LDCU UR4, c[0x0][0x360] ;  /* 0x00006c00ff0477ac */ /* 0x000e220008000800 */
[----:B------:R-:W0:Y:S01]  /*0030*/  S2R R0, SR_TID.X ;  /* 0x0000000000007919 */ /* 0x000e220000002100 */
[----:B------:R-:W1:Y:S01]  /*0040*/  LDCU UR5, c[0x0][0x3a0] ;  /* 0x00007400ff0577ac */ /* 0x000e620008000800 */
[----:B0-----:R-:W-:-:S05]  /*0050*/  IMAD R9, R9, UR4, R0 ;  /* 0x0000000409097c24 */ /* 0x001fca000f8e0200 */
[----:B-1----:R-:W-:-:S13]  /*0060*/  ISETP.GE.AND P0, PT, R9, UR5, PT ;  /* 0x0000000509007c0c */ /* 0x002fda000bf06270 */
[----:B------:R-:W-:Y:S05]  /*0070*/  @P0 EXIT ;  /* 0x000000000000094d */ /* 0x000fea0003800000 */
[----:B------:R-:W0:Y:S01]  /*0080*/  LDC.64 R2, c[0x0][0x380] ;  /* 0x0000e000ff027b82 */ /* 0x000e220000000a00 */
[----:B------:R-:W1:Y:S07]  /*0090*/  LDCU.64 UR6, c[0x0][0x358] ;  /* 0x00006b00ff0677ac */ /* 0x000e6e0008000a00 */
[----:B------:R-:W2:Y:S08]  /*00a0*/  LDC.64 R4, c[0x0][0x388] ;  /* 0x0000e200ff047b82 */ /* 0x000eb00000000a00 */
[----:B------:R-:W3:Y:S01]  /*00b0*/  S2UR UR5, SR_CgaCtaId ;  /* 0x00000000000579c3 */ /* 0x000ee20000008800 */
[----:B0-----:R-:W-:-:S07]  /*00c0*/  IMAD.WIDE R2, R9, 0x4, R2 ;  /* 0x0000000409027825 */ /* 0x001fce00078e0202 */
[----:B------:R-:W0:Y:S01]  /*00d0*/  LDC.64 R6, c[0x0][0x398] ;  /* 0x0000e600ff067b82 */ /* 0x000e220000000a00 */
[----:B-1----:R-:W4:Y:S01]  /*00e0*/  LDG.E R2, desc[UR6][R2.64] ;  /* 0x0000000602027981 */ /* 0x002f22000c1e1900 */
[----:B--2---:R-:W-:-:S06]  /*00f0*/  IMAD.WIDE R4, R9, 0x4, R4 ;  /* 0x0000000409047825 */ /* 0x004fcc00078e0204 */
[----:B------:R-:W1:Y:S01]  /*0100*/  LDC R0, c[0x0][0x390] ;  /* 0x0000e400ff007b82 */ /* 0x000e620000000800 */
[----:B------:R-:W2:Y:S01]  /*0110*/  LDG.E R5, desc[UR6][R4.64] ;  /* 0x0000000604057981 */ /* 0x000ea2000c1e1900 */
[----:B------:R-:W-:Y:S02]  /*0120*/  UMOV UR4, 0x400 ;  /* 0x0000040000047882 */ /* 0x000fe40000000000 */
[----:B---3--:R-:W-:Y:S01]  /*0130*/  ULEA UR4, UR5, UR4, 0x18 ;  /* 0x0000000405047291 */ /* 0x008fe2000f8ec0ff */
[----:B0-----:R-:W-:-:S05]  /*0140*/  IMAD.WIDE R6, R9, 0x4, R6 ;  /* 0x0000000409067825 */ /* 0x001fca00078e0206 */
[----:B------:R-:W-:-:S03]  /*0150*/  LEA R9, R9, UR4, 0x2 ;  /* 0x0000000409097c11 */ /* 0x000fc6000f8e10ff */
[----:B-1----:R-:W-:Y:S04]  /*0160*/  STS [UR4+0x14], R0 ;  /* 0x00001400ff007988 */ /* 0x002fe80008000804 */
[----:B----4-:R-:W-:Y:S01]  /*0170*/  STS [R9], R2 ;  /* 0x0000000209007388 */ /* 0x010fe20000000800 */
[----:B--2---:R-:W-:-:S05]  /*0180*/  IMAD R11, R2, R0, R5 ;  /* 0x00000000020b7224 */ /* 0x004fca00078e0205 */
[----:B------:R-:W-:Y:S01]  /*0190*/  STG.E desc[UR6][R6.64], R11 ;  /* 0x0000000b06007986 */ /* 0x000fe2000c101906 */
[----:B------:R-:W-:Y:S05]  /*01a0*/  EXIT ;  /* 0x000000000000794d */ /* 0x000fea0003800000 */
.L_x_1:
        /* <DEDUP_REMOVED lines=13> */
.L_x_4:


//--------------------- .text._Z13callOperationPiS_iS_i --------------------------
	.section	.text._Z13callOperationPiS_iS_i,"ax",@progbits
	.align	128
        .global         _Z13callOperationPiS_iS_i
        .type           _Z13callOperationPiS_iS_i,@function
        .size           _Z13callOperationPiS_iS_i,(.L_x_5 - _Z13callOperationPiS_iS_i)
        .other          _Z13callOperationPiS_iS_i,@"STO_CUDA_ENTRY STV_DEFAULT"
_Z13callOperationPiS_iS_i:
.text._Z13callOperationPiS_iS_i:
        /* <DEDUP_REMOVED lines=9> */
[----:B------:R-:W1:Y:S01]  /*0090*/  LDCU.64 UR4, c[0x0][0x358] ;  /* 0x00006b00ff0477ac */ /* 0x000e620008000a00 */
[----:B------:R-:W2:Y:S06]  /*00a0*/  LDCU UR6, c[0x0][0x390] ;  /* 0x00007200ff0677ac */ /* 0x000eac0008000800 */
[----:B------:R-:W3:Y:S08]  /*00b0*/  LDC.64 R4, c[0x0][0x388] ;  /* 0x0000e200ff047b82 */ /* 0x000ef00000000a00 */
[----:B------:R-:W4:Y:S01]  /*00c0*/  LDC.64 R6, c[0x0][0x398] ;  /* 0x0000e600ff067b82 */ /* 0x000f220000000a00 */
[----:B0-----:R-:W-:-:S06]  /*00d0*/  IMAD.WIDE R2, R9, 0x4, R2 ;  /* 0x0000000409027825 */ /* 0x001fcc00078e0202 */
[----:B-1----:R-:W2:Y:S01]  /*00e0*/  LDG.E R2, desc[UR4][R2.64] ;  /* 0x0000000402027981 */ /* 0x002ea2000c1e1900 */
[----:B---3--:R-:W-:-:S06]  /*00f0*/  IMAD.WIDE R4, R9, 0x4, R4 ;  /* 0x0000000409047825 */ /* 0x008fcc00078e0204 */
[----:B------:R-:W2:Y:S01]  /*0100*/  LDG.E R5, desc[UR4][R4.64] ;  /* 0x0000000404057981 */ /* 0x000ea2000c1e1900 */
[----:B----4-:R-:W-:-:S04]  /*0110*/  IMAD.WIDE R6, R9, 0x4, R6 ;  /* 0x0000000409067825 */ /* 0x010fc800078e0206 */
[----:B--2---:R-:W-:-:S05]  /*0120*/  IMAD R9, R2, UR6, R5 ;  /* 0x0000000602097c24 */ /* 0x004fca000f8e0205 */
[----:B------:R-:W-:Y:S01]  /*0130*/  STG.E desc[UR4][R6.64], R9 ;  /* 0x0000000906007986 */ /* 0x000fe2000c101904 */
[----:B------:R-:W-:Y:S05]  /*0140*/  EXIT ;  /* 0x000000000000794d */ /* 0x000fea0003800000 */
.L_x_2:
        /* <DEDUP_REMOVED lines=11> */
.L_x_5:


//--------------------- .nv.shared._Z26callOperationSharedDynamicPiS_iS_i --------------------------
	.section	.nv.shared._Z26callOperationSharedDynamicPiS_iS_i,"aw",@nobits
	.sectionflags	@""
	.align	16
	.zero		1024


//--------------------- .nv.shared.reserved.0     --------------------------
	.section	.nv.shared.reserved.0,"aw",@nobits
	.weak		__nv_reservedSMEM_offset_0_alias
	.size		__nv_reservedSMEM_offset_0_alias, 0, 64
	.other		__nv_reservedSMEM_offset_0_alias,@"STO_CUDA_RESERVED_SHARED STV_DEFAULT"
__nv_reservedSMEM_offset_0_alias:
	.zero		0
	.zero		64


//--------------------- .nv.shared._Z25callOperationSharedStaticPiS_iS_i --------------------------
	.section	.nv.shared._Z25callOperationSharedStaticPiS_iS_i,"aw",@nobits
	.sectionflags	@""
	.align	16
.nv.shared._Z25callOperationSharedStaticPiS_iS_i:
	.zero		1056


//--------------------- .nv.shared._Z13callOperationPiS_iS_i --------------------------
	.section	.nv.shared._Z13callOperationPiS_iS_i,"aw",@nobits
	.sectionflags	@""
	.align	16
	.zero		1024


//--------------------- .nv.constant0._Z26callOperationSharedDynamicPiS_iS_i --------------------------
	.section	.nv.constant0._Z26callOperationSharedDynamicPiS_iS_i,"a",@progbits
	.sectionflags	@""
	.align	4
.nv.constant0._Z26callOperationSharedDynamicPiS_iS_i:
	.zero		932


//--------------------- .nv.constant0._Z25callOperationSharedStaticPiS_iS_i --------------------------
	.section	.nv.constant0._Z25callOperationSharedStaticPiS_iS_i,"a",@progbits
	.sectionflags	@""
	.align	4
.nv.constant0._Z25callOperationSharedStaticPiS_iS_i:
	.zero		932


//--------------------- .nv.constant0._Z13callOperationPiS_iS_i --------------------------
	.section	.nv.constant0._Z13callOperationPiS_iS_i,"a",@progbits
	.sectionflags	@""
	.align	4
.nv.constant0._Z13callOperationPiS_iS_i:
	.zero		932


//--------------------- SYMBOLS --------------------------

	.type		.nv.reservedSmem.offset0,@object
	.size		.nv.reservedSmem.offset0,0x4
	.type		.nv.reservedSmem.cap,@object
	.size		.nv.reservedSmem.cap,0x4
